//
// Generated by NVIDIA NVVM Compiler
//
// Compiler Build ID: CL-36424714
// Cuda compilation tools, release 13.0, V13.0.88
// Based on NVVM 20.0.0
//

.version 9.0
.target sm_100
.address_size 64

	// .globl	_Z11KernelStep1PdS_S_di

.visible .entry _Z11KernelStep1PdS_S_di(
	.param .u64 .ptr .align 1 _Z11KernelStep1PdS_S_di_param_0,
	.param .u64 .ptr .align 1 _Z11KernelStep1PdS_S_di_param_1,
	.param .u64 .ptr .align 1 _Z11KernelStep1PdS_S_di_param_2,
	.param .f64 _Z11KernelStep1PdS_S_di_param_3,
	.param .u32 _Z11KernelStep1PdS_S_di_param_4
)
{
	.reg .pred 	%p<2>;
	.reg .b32 	%r<6>;
	.reg .b64 	%rd<11>;
	.reg .b64 	%fd<6>;

	ld.param.u64 	%rd1, [_Z11KernelStep1PdS_S_di_param_0];
	ld.param.u64 	%rd2, [_Z11KernelStep1PdS_S_di_param_1];
	ld.param.u64 	%rd3, [_Z11KernelStep1PdS_S_di_param_2];
	ld.param.f64 	%fd1, [_Z11KernelStep1PdS_S_di_param_3];
	ld.param.u32 	%r2, [_Z11KernelStep1PdS_S_di_param_4];
	mov.u32 	%r3, %ctaid.x;
	mov.u32 	%r4, %ntid.x;
	mov.u32 	%r5, %tid.x;
	mad.lo.s32 	%r1, %r3, %r4, %r5;
	setp.ge.s32 	%p1, %r1, %r2;
	@%p1 bra 	$L__BB0_2;
	cvta.to.global.u64 	%rd4, %rd1;
	cvta.to.global.u64 	%rd5, %rd2;
	cvta.to.global.u64 	%rd6, %rd3;
	mul.wide.s32 	%rd7, %r1, 8;
	add.s64 	%rd8, %rd4, %rd7;
	ld.global.f64 	%fd2, [%rd8];
	add.s64 	%rd9, %rd5, %rd7;
	ld.global.f64 	%fd3, [%rd9];
	sub.f64 	%fd4, %fd2, %fd3;
	fma.rn.f64 	%fd5, %fd1, %fd4, %fd2;
	add.s64 	%rd10, %rd6, %rd7;
	st.global.f64 	[%rd10], %fd5;
$L__BB0_2:
	ret;

}


// ===== COMPILED SASS (sm_100) =====

	.target	sm_100

	.elftype	@"ET_EXEC"


//--------------------- .note.nv.tkinfo           --------------------------
	.section	.note.nv.tkinfo,"",@"SHT_NOTE"
	.sectionflags	@"SHF_NOTE_NV_TKINFO"
	.tkinfo
        /*0018*/ 	.word	0x00000002
        /*0030*/ 	.string	""
        /*0030*/ 	.string	"ptxas"
        /*0030*/ 	.string	"Cuda compilation tools, release 13.0, V13.0.88"
        /*0030*/ 	.string	"Build cuda_13.0.r13.0/compiler.36424714_0"
        /*0030*/ 	.string	"-arch sm_100 -m 64 "



//--------------------- .note.nv.cuinfo           --------------------------
	.section	.note.nv.cuinfo,"",@"SHT_NOTE"
	.sectionflags	@"SHF_NOTE_NV_CUINFO"
        /*0018*/ 	.short	0x0002
        /*001a*/ 	.short	0x0064
        /*001c*/ 	.short	0x0082
	.zero		2


//--------------------- .nv.info                  --------------------------
	.section	.nv.info,"",@"SHT_CUDA_INFO"
	.align	4


	//----- nvinfo : EIATTR_REGCOUNT
	.align		4
        /*0000*/ 	.byte	0x04, 0x2f
        /*0002*/ 	.short	(.L_1 - .L_0)
	.align		4
.L_0:
        /*0004*/ 	.word	index@(_Z11KernelStep1PdS_S_di)
        /*0008*/ 	.word	0x00000010


	//----- nvinfo : EIATTR_FRAME_SIZE
	.align		4
.L_1:
        /*000c*/ 	.byte	0x04, 0x11
        /*000e*/ 	.short	(.L_3 - .L_2)
	.align		4
.L_2:
        /*0010*/ 	.word	index@(_Z11KernelStep1PdS_S_di)
        /*0014*/ 	.word	0x00000000


	//----- nvinfo : EIATTR_MIN_STACK_SIZE
	.align		4
.L_3:
        /*0018*/ 	.byte	0x04, 0x12
        /*001a*/ 	.short	(.L_5 - .L_4)
	.align		4
.L_4:
        /*001c*/ 	.word	index@(_Z11KernelStep1PdS_S_di)
        /*0020*/ 	.word	0x00000000
.L_5:


//--------------------- .nv.compat                --------------------------
	.section	.nv.compat,"",@"SHT_CUDA_COMPAT_INFO"
	.align	4
        /*0000*/ 	.byte	0x02, 0x09, 0x00, 0x00, 0x02, 0x02, 0x01, 0x00, 0x02, 0x05, 0x05, 0x00, 0x03, 0x07, 0x01, 0x01
        /*0010*/ 	.byte	0x02, 0x03, 0x00, 0x00, 0x02, 0x06, 0x01, 0x00, 0x04, 0x0b, 0x08, 0x00, 0x01, 0x00, 0x00, 0x00
        /*0020*/ 	.byte	0x00, 0x00, 0x00, 0x00


//--------------------- .nv.info._Z11KernelStep1PdS_S_di --------------------------
	.section	.nv.info._Z11KernelStep1PdS_S_di,"",@"SHT_CUDA_INFO"
	.sectionflags	@""
	.align	4


	//----- nvinfo : EIATTR_CUDA_API_VERSION
	.align		4
        /*0000*/ 	.byte	0x04, 0x37
        /*0002*/ 	.short	(.L_7 - .L_6)
.L_6:
        /*0004*/ 	.word	0x00000082


	//----- nvinfo : EIATTR_KPARAM_INFO
	.align		4
.L_7:
        /*0008*/ 	.byte	0x04, 0x17
        /*000a*/ 	.short	(.L_9 - .L_8)
.L_8:
        /*000c*/ 	.word	0x00000000
        /*0010*/ 	.short	0x0004
        /*0012*/ 	.short	0x0020
        /*0014*/ 	.byte	0x00, 0xf0, 0x11, 0x00


	//----- nvinfo : EIATTR_KPARAM_INFO
	.align		4
.L_9:
        /*0018*/ 	.byte	0x04, 0x17
        /*001a*/ 	.short	(.L_11 - .L_10)
.L_10:
        /*001c*/ 	.word	0x00000000
        /*0020*/ 	.short	0x0003
        /*0022*/ 	.short	0x0018
        /*0024*/ 	.byte	0x00, 0xf0, 0x21, 0x00


	//----- nvinfo : EIATTR_KPARAM_INFO
	.align		4
.L_11:
        /*0028*/ 	.byte	0x04, 0x17
        /*002a*/ 	.short	(.L_13 - .L_12)
.L_12:
        /*002c*/ 	.word	0x00000000
        /*0030*/ 	.short	0x0002
        /*0032*/ 	.short	0x0010
        /*0034*/ 	.byte	0x00, 0xf5, 0x21, 0x00


	//----- nvinfo : EIATTR_KPARAM_INFO
	.align		4
.L_13:
        /*0038*/ 	.byte	0x04, 0x17
        /*003a*/ 	.short	(.L_15 - .L_14)
.L_14:
        /*003c*/ 	.word	0x00000000
        /*0040*/ 	.short	0x0001
        /*0042*/ 	.short	0x0008
        /*0044*/ 	.byte	0x00, 0xf5, 0x21, 0x00


	//----- nvinfo : EIATTR_KPARAM_INFO
	.align		4
.L_15:
        /*0048*/ 	.byte	0x04, 0x17
        /*004a*/ 	.short	(.L_17 - .L_16)
.L_16:
        /*004c*/ 	.word	0x00000000
        /*0050*/ 	.short	0x0000
        /*0052*/ 	.short	0x0000
        /*0054*/ 	.byte	0x00, 0xf5, 0x21, 0x00


	//----- nvinfo : EIATTR_SPARSE_MMA_MASK
	.align		4
.L_17:
        /*0058*/ 	.byte	0x03, 0x50
        /*005a*/ 	.short	0x0000


	//----- nvinfo : EIATTR_MAXREG_COUNT
	.align		4
        /*005c*/ 	.byte	0x03, 0x1b
        /*005e*/ 	.short	0x00ff


	//----- nvinfo : EIATTR_MERCURY_ISA_VERSION
	.align		4
        /*0060*/ 	.byte	0x03, 0x5f
        /*0062*/ 	.short	0x0101


	//----- nvinfo : EIATTR_VRC_CTA_INIT_COUNT
	.align		4
        /*0064*/ 	.byte	0x02, 0x4a
	.zero		1
	.zero		1


	//----- nvinfo : EIATTR_EXIT_INSTR_OFFSETS
	.align		4
        /*0068*/ 	.byte	0x04, 0x1c
        /*006a*/ 	.short	(.L_19 - .L_18)


	//   ....[0]....
.L_18:
        /*006c*/ 	.word	0x00000070


	//   ....[1]....
        /*0070*/ 	.word	0x00000150


	//----- nvinfo : EIATTR_CBANK_PARAM_SIZE
	.align		4
.L_19:
        /*0074*/ 	.byte	0x03, 0x19
        /*0076*/ 	.short	0x0024


	//----- nvinfo : EIATTR_PARAM_CBANK
	.align		4
        /*0078*/ 	.byte	0x04, 0x0a
        /*007a*/ 	.short	(.L_21 - .L_20)
	.align		4
.L_20:
        /*007c*/ 	.word	index@(.nv.constant0._Z11KernelStep1PdS_S_di)
        /*0080*/ 	.short	0x0380
        /*0082*/ 	.short	0x0024


	//----- nvinfo : EIATTR_SW_WAR
	.align		4
.L_21:
        /*0084*/ 	.byte	0x04, 0x36
        /*0086*/ 	.short	(.L_23 - .L_22)
.L_22:
        /*0088*/ 	.word	0x00000008
.L_23:


//--------------------- .nv.callgraph             --------------------------
	.section	.nv.callgraph,"",@"SHT_CUDA_CALLGRAPH"
	.align	4
	.sectionentsize	8
	.align		4
        /*0000*/ 	.word	0x00000000
	.align		4
        /*0004*/ 	.word	0xffffffff
	.align		4
        /*0008*/ 	.word	0x00000000
	.align		4
        /*000c*/ 	.word	0xfffffffe
	.align		4
        /*0010*/ 	.word	0x00000000
	.align		4
        /*0014*/ 	.word	0xfffffffd
	.align		4
        /*0018*/ 	.word	0x00000000
	.align		4
        /*001c*/ 	.word	0xfffffffc


//--------------------- .text._Z11KernelStep1PdS_S_di --------------------------
	.section	.text._Z11KernelStep1PdS_S_di,"ax",@progbits
	.align	128
        .global         _Z11KernelStep1PdS_S_di
        .type           _Z11KernelStep1PdS_S_di,@function
        .size           _Z11KernelStep1PdS_S_di,(.L_x_1 - _Z11KernelStep1PdS_S_di)
        .other          _Z11KernelStep1PdS_S_di,@"STO_CUDA_ENTRY STV_DEFAULT"
_Z11KernelStep1PdS_S_di:
.text._Z11KernelStep1PdS_S_di:
[----:B------:R-:W-:Y:S01]  /*0000*/  LDC R1, c[0x0][0x37c] ;  /* 0x0000df00ff017b82 */ /* 0x000fe20000000800 */
[----:B------:R-:W0:Y:S07]  /*0010*/  S2R R0, SR_TID.X ;  /* 0x0000000000007919 */ /* 0x000e2e0000002100 */
[----:B------:R-:W0:Y:S01]  /*0020*/  S2UR UR4, SR_CTAID.X ;  /* 0x00000000000479c3 */ /* 0x000e220000002500 */
[----:B------:R-:W1:Y:S07]  /*0030*/  LDCU UR5, c[0x0][0x3a0] ;  /* 0x00007400ff0577ac */ /* 0x000e6e0008000800 */
[----:B------:R-:W0:Y:S02]  /*0040*/  LDC R13, c[0x0][0x360] ;  /* 0x0000d800ff0d7b82 */ /* 0x000e240000000800 */
[----:B0-----:R-:W-:-:S05]  /*0050*/  IMAD R13, R13, UR4, R0 ;  /* 0x000000040d0d7c24 */ /* 0x001fca000f8e0200 */
[----:B-1----:R-:W-:-:S13]  /*0060*/  ISETP.GE.AND P0, PT, R13, UR5, PT ;  /* 0x000000050d007c0c */ /* 0x002fda000bf06270 */
[----:B------:R-:W-:Y:S05]  /*0070*/  @P0 EXIT ;  /* 0x000000000000094d */ /* 0x000fea0003800000 */
[----:B------:R-:W0:Y:S01]  /*0080*/  LDC.64 R2, c[0x0][0x380] ;  /* 0x0000e000ff027b82 */ /* 0x000e220000000a00 */
[----:B------:R-:W1:Y:S07]  /*0090*/  LDCU.64 UR4, c[0x0][0x358] ;  /* 0x00006b00ff0477ac */ /* 0x000e6e0008000a00 */
[----:B------:R-:W2:Y:S08]  /*00a0*/  LDC.64 R4, c[0x0][0x388] ;  /* 0x0000e200ff047b82 */ /* 0x000eb00000000a00 */
[----:B------:R-:W3:Y:S01]  /*00b0*/  LDC.64 R8, c[0x0][0x398] ;  /* 0x0000e600ff087b82 */ /* 0x000ee20000000a00 */
[----:B0-----:R-:W-:-:S07]  /*00c0*/  IMAD.WIDE R2, R13, 0x8, R2 ;  /* 0x000000080d027825 */ /* 0x001fce00078e0202 */
[----:B------:R-:W0:Y:S01]  /*00d0*/  LDC.64 R10, c[0x0][0x390] ;  /* 0x0000e400ff0a7b82 */ /* 0x000e220000000a00 */
[----:B-1----:R-:W4:Y:S01]  /*00e0*/  LDG.E.64 R2, desc[UR4][R2.64] ;  /* 0x0000000402027981 */ /* 0x002f22000c1e1b00 */
[----:B--2---:R-:W-:-:S06]  /*00f0*/  IMAD.WIDE R4, R13, 0x8, R4 ;  /* 0x000000080d047825 */ /* 0x004fcc00078e0204 */
[----:B------:R-:W4:Y:S02]  /*0100*/  LDG.E.64 R4, desc[UR4][R4.64] ;  /* 0x0000000404047981 */ /* 0x000f24000c1e1b00 */
[----:B----4-:R-:W-:-:S08]  /*0110*/  DADD R6, R2, -R4 ;  /* 0x0000000002067229 */ /* 0x010fd00000000804 */
[----:B---3--:R-:W-:Y:S01]  /*0120*/  DFMA R6, R6, R8, R2 ;  /* 0x000000080606722b */ /* 0x008fe20000000002 */
[----:B0-----:R-:W-:-:S06]  /*0130*/  IMAD.WIDE R8, R13, 0x8, R10 ;  /* 0x000000080d087825 */ /* 0x001fcc00078e020a */
[----:B------:R-:W-:Y:S01]  /*0140*/  STG.E.64 desc[UR4][R8.64], R6 ;  /* 0x0000000608007986 */ /* 0x000fe2000c101b04 */
[----:B------:R-:W-:Y:S05]  /*0150*/  EXIT ;  /* 0x000000000000794d */ /* 0x000fea0003800000 */
.L_x_0:
[----:B------:R-:W-:-:S00]  /*0160*/  BRA `(.L_x_0) ;  /* 0xfffffffc00fc7947 */ /* 0x000fc0000383ffff */
[----:B------:R-:W-:-:S00]  /*0170*/  NOP ;  /* 0x0000000000007918 */ /* 0x000fc00000000000 */
        /* <DEDUP_REMOVED lines=8> */
.L_x_1:


//--------------------- .nv.shared.reserved.0     --------------------------
	.section	.nv.shared.reserved.0,"aw",@nobits
	.weak		__nv_reservedSMEM_offset_0_alias
	.size		__nv_reservedSMEM_offset_0_alias, 0, 64
	.other		__nv_reservedSMEM_offset_0_alias,@"STO_CUDA_RESERVED_SHARED STV_DEFAULT"
__nv_reservedSMEM_offset_0_alias:
	.zero		0
	.zero		64


//--------------------- .nv.constant0._Z11KernelStep1PdS_S_di --------------------------
	.section	.nv.constant0._Z11KernelStep1PdS_S_di,"a",@progbits
	.sectionflags	@""
	.align	4
.nv.constant0._Z11KernelStep1PdS_S_di:
	.zero		932


//--------------------- SYMBOLS --------------------------

	.type		.nv.reservedSmem.offset0,@object
	.size		.nv.reservedSmem.offset0,0x4
